	.headerflags	@"EF_CUDA_TEXMODE_UNIFIED EF_CUDA_64BIT_ADDRESS EF_CUDA_ACCELERATORS EF_CUDA_SM90 EF_CUDA_VIRTUAL_SM(EF_CUDA_SM90)"
	.elftype	@"ET_EXEC"


//--------------------- .nv.info                  --------------------------
	.section	.nv.info,"",@"SHT_CUDA_INFO"
	.align	4


	//----- nvinfo : EIATTR_REGCOUNT
	.align		4
        /*0000*/ 	.byte	0x04, 0x2f
        /*0002*/ 	.short	(.L_3 - .L_2)
	.align		4
.L_2:
        /*0004*/ 	.word	index@(triton_poi_fused_cat_32)
        /*0008*/ 	.word	0x00000020


	//----- nvinfo : EIATTR_MIN_STACK_SIZE
	.align		4
.L_3:
        /*000c*/ 	.byte	0x04, 0x12
        /*000e*/ 	.short	(.L_5 - .L_4)
	.align		4
.L_4:
        /*0010*/ 	.word	index@(triton_poi_fused_cat_32)
        /*0014*/ 	.word	0x00000000


	//----- nvinfo : EIATTR_FRAME_SIZE
	.align		4
.L_5:
        /*0018*/ 	.byte	0x04, 0x11
        /*001a*/ 	.short	(.L_7 - .L_6)
	.align		4
.L_6:
        /*001c*/ 	.word	index@(triton_poi_fused_cat_32)
        /*0020*/ 	.word	0x00000000


	//----- nvinfo : EIATTR_MIN_STACK_SIZE
	.align		4
.L_7:
        /*0024*/ 	.byte	0x04, 0x12
        /*0026*/ 	.short	(.L_9 - .L_8)
	.align		4
.L_8:
        /*0028*/ 	.word	index@(triton_poi_fused_cat_32)
        /*002c*/ 	.word	0x00000000
.L_9:


//--------------------- .nv.info.triton_poi_fused_cat_32 --------------------------
	.section	.nv.info.triton_poi_fused_cat_32,"",@"SHT_CUDA_INFO"
	.sectionflags	@""
	.align	4


	//----- nvinfo : EIATTR_CUDA_API_VERSION
	.align		4
        /*0000*/ 	.byte	0x04, 0x37
        /*0002*/ 	.short	(.L_11 - .L_10)
.L_10:
        /*0004*/ 	.word	0x0000007c


	//----- nvinfo : EIATTR_KPARAM_INFO
	.align		4
.L_11:
        /*0008*/ 	.byte	0x04, 0x17
        /*000a*/ 	.short	(.L_13 - .L_12)
.L_12:
        /*000c*/ 	.word	0x00000000
        /*0010*/ 	.short	0x0010
        /*0012*/ 	.short	0x0080
        /*0014*/ 	.byte	0x00, 0xf0, 0x11, 0x00


	//----- nvinfo : EIATTR_KPARAM_INFO
	.align		4
.L_13:
        /*0018*/ 	.byte	0x04, 0x17
        /*001a*/ 	.short	(.L_15 - .L_14)
.L_14:
        /*001c*/ 	.word	0x00000000
        /*0020*/ 	.short	0x000f
        /*0022*/ 	.short	0x0078
        /*0024*/ 	.byte	0x00, 0xf4, 0x21, 0x00


	//----- nvinfo : EIATTR_KPARAM_INFO
	.align		4
.L_15:
        /*0028*/ 	.byte	0x04, 0x17
        /*002a*/ 	.short	(.L_17 - .L_16)
.L_16:
        /*002c*/ 	.word	0x00000000
        /*0030*/ 	.short	0x000e
        /*0032*/ 	.short	0x0070
        /*0034*/ 	.byte	0x00, 0xf4, 0x21, 0x00


	//----- nvinfo : EIATTR_KPARAM_INFO
	.align		4
.L_17:
        /*0038*/ 	.byte	0x04, 0x17
        /*003a*/ 	.short	(.L_19 - .L_18)
.L_18:
        /*003c*/ 	.word	0x00000000
        /*0040*/ 	.short	0x000d
        /*0042*/ 	.short	0x0068
        /*0044*/ 	.byte	0x00, 0xf4, 0x21, 0x00


	//----- nvinfo : EIATTR_KPARAM_INFO
	.align		4
.L_19:
        /*0048*/ 	.byte	0x04, 0x17
        /*004a*/ 	.short	(.L_21 - .L_20)
.L_20:
        /*004c*/ 	.word	0x00000000
        /*0050*/ 	.short	0x000c
        /*0052*/ 	.short	0x0060
        /*0054*/ 	.byte	0x00, 0xf4, 0x21, 0x00


	//----- nvinfo : EIATTR_KPARAM_INFO
	.align		4
.L_21:
        /*0058*/ 	.byte	0x04, 0x17
        /*005a*/ 	.short	(.L_23 - .L_22)
.L_22:
        /*005c*/ 	.word	0x00000000
        /*0060*/ 	.short	0x000b
        /*0062*/ 	.short	0x0058
        /*0064*/ 	.byte	0x00, 0xf4, 0x21, 0x00


	//----- nvinfo : EIATTR_KPARAM_INFO
	.align		4
.L_23:
        /*0068*/ 	.byte	0x04, 0x17
        /*006a*/ 	.short	(.L_25 - .L_24)
.L_24:
        /*006c*/ 	.word	0x00000000
        /*0070*/ 	.short	0x000a
        /*0072*/ 	.short	0x0050
        /*0074*/ 	.byte	0x00, 0xf4, 0x21, 0x00


	//----- nvinfo : EIATTR_KPARAM_INFO
	.align		4
.L_25:
        /*0078*/ 	.byte	0x04, 0x17
        /*007a*/ 	.short	(.L_27 - .L_26)
.L_26:
        /*007c*/ 	.word	0x00000000
        /*0080*/ 	.short	0x0009
        /*0082*/ 	.short	0x0048
        /*0084*/ 	.byte	0x00, 0xf4, 0x21, 0x00


	//----- nvinfo : EIATTR_KPARAM_INFO
	.align		4
.L_27:
        /*0088*/ 	.byte	0x04, 0x17
        /*008a*/ 	.short	(.L_29 - .L_28)
.L_28:
        /*008c*/ 	.word	0x00000000
        /*0090*/ 	.short	0x0008
        /*0092*/ 	.short	0x0040
        /*0094*/ 	.byte	0x00, 0xf4, 0x21, 0x00


	//----- nvinfo : EIATTR_KPARAM_INFO
	.align		4
.L_29:
        /*0098*/ 	.byte	0x04, 0x17
        /*009a*/ 	.short	(.L_31 - .L_30)
.L_30:
        /*009c*/ 	.word	0x00000000
        /*00a0*/ 	.short	0x0007
        /*00a2*/ 	.short	0x0038
        /*00a4*/ 	.byte	0x00, 0xf4, 0x21, 0x00


	//----- nvinfo : EIATTR_KPARAM_INFO
	.align		4
.L_31:
        /*00a8*/ 	.byte	0x04, 0x17
        /*00aa*/ 	.short	(.L_33 - .L_32)
.L_32:
        /*00ac*/ 	.word	0x00000000
        /*00b0*/ 	.short	0x0006
        /*00b2*/ 	.short	0x0030
        /*00b4*/ 	.byte	0x00, 0xf4, 0x21, 0x00


	//----- nvinfo : EIATTR_KPARAM_INFO
	.align		4
.L_33:
        /*00b8*/ 	.byte	0x04, 0x17
        /*00ba*/ 	.short	(.L_35 - .L_34)
.L_34:
        /*00bc*/ 	.word	0x00000000
        /*00c0*/ 	.short	0x0005
        /*00c2*/ 	.short	0x0028
        /*00c4*/ 	.byte	0x00, 0xf4, 0x21, 0x00


	//----- nvinfo : EIATTR_KPARAM_INFO
	.align		4
.L_35:
        /*00c8*/ 	.byte	0x04, 0x17
        /*00ca*/ 	.short	(.L_37 - .L_36)
.L_36:
        /*00cc*/ 	.word	0x00000000
        /*00d0*/ 	.short	0x0004
        /*00d2*/ 	.short	0x0020
        /*00d4*/ 	.byte	0x00, 0xf4, 0x21, 0x00


	//----- nvinfo : EIATTR_KPARAM_INFO
	.align		4
.L_37:
        /*00d8*/ 	.byte	0x04, 0x17
        /*00da*/ 	.short	(.L_39 - .L_38)
.L_38:
        /*00dc*/ 	.word	0x00000000
        /*00e0*/ 	.short	0x0003
        /*00e2*/ 	.short	0x0018
        /*00e4*/ 	.byte	0x00, 0xf4, 0x21, 0x00


	//----- nvinfo : EIATTR_KPARAM_INFO
	.align		4
.L_39:
        /*00e8*/ 	.byte	0x04, 0x17
        /*00ea*/ 	.short	(.L_41 - .L_40)
.L_40:
        /*00ec*/ 	.word	0x00000000
        /*00f0*/ 	.short	0x0002
        /*00f2*/ 	.short	0x0010
        /*00f4*/ 	.byte	0x00, 0xf4, 0x21, 0x00


	//----- nvinfo : EIATTR_KPARAM_INFO
	.align		4
.L_41:
        /*00f8*/ 	.byte	0x04, 0x17
        /*00fa*/ 	.short	(.L_43 - .L_42)
.L_42:
        /*00fc*/ 	.word	0x00000000
        /*0100*/ 	.short	0x0001
        /*0102*/ 	.short	0x0008
        /*0104*/ 	.byte	0x00, 0xf4, 0x21, 0x00


	//----- nvinfo : EIATTR_KPARAM_INFO
	.align		4
.L_43:
        /*0108*/ 	.byte	0x04, 0x17
        /*010a*/ 	.short	(.L_45 - .L_44)
.L_44:
        /*010c*/ 	.word	0x00000000
        /*0110*/ 	.short	0x0000
        /*0112*/ 	.short	0x0000
        /*0114*/ 	.byte	0x00, 0xf4, 0x21, 0x00


	//----- nvinfo : EIATTR_SPARSE_MMA_MASK
	.align		4
.L_45:
        /*0118*/ 	.byte	0x03, 0x50
        /*011a*/ 	.short	0x0000


	//----- nvinfo : EIATTR_MAXREG_COUNT
	.align		4
        /*011c*/ 	.byte	0x03, 0x1b
        /*011e*/ 	.short	0x00ff


	//----- nvinfo : EIATTR_EXIT_INSTR_OFFSETS
	.align		4
        /*0120*/ 	.byte	0x04, 0x1c
        /*0122*/ 	.short	(.L_47 - .L_46)


	//   ....[0]....
.L_46:
        /*0124*/ 	.word	0x00000dd0


	//   ....[1]....
        /*0128*/ 	.word	0x00000df0


	//----- nvinfo : EIATTR_REQNTID
	.align		4
.L_47:
        /*012c*/ 	.byte	0x04, 0x10
        /*012e*/ 	.short	(.L_49 - .L_48)
.L_48:
        /*0130*/ 	.word	0x00000100
        /*0134*/ 	.word	0x00000001
        /*0138*/ 	.word	0x00000001


	//----- nvinfo : EIATTR_CBANK_PARAM_SIZE
	.align		4
.L_49:
        /*013c*/ 	.byte	0x03, 0x19
        /*013e*/ 	.short	0x0084


	//----- nvinfo : EIATTR_PARAM_CBANK
	.align		4
        /*0140*/ 	.byte	0x04, 0x0a
        /*0142*/ 	.short	(.L_51 - .L_50)
	.align		4
.L_50:
        /*0144*/ 	.word	index@(.nv.constant0.triton_poi_fused_cat_32)
        /*0148*/ 	.short	0x0210
        /*014a*/ 	.short	0x0084


	//----- nvinfo : EIATTR_SW_WAR
	.align		4
.L_51:
        /*014c*/ 	.byte	0x04, 0x36
        /*014e*/ 	.short	(.L_53 - .L_52)
.L_52:
        /*0150*/ 	.word	0x00000008
.L_53:


//--------------------- .nv.callgraph             --------------------------
	.section	.nv.callgraph,"",@"SHT_CUDA_CALLGRAPH"
	.align	4
	.sectionentsize	8
	.align		4
        /*0000*/ 	.word	0x00000000
	.align		4
        /*0004*/ 	.word	0xffffffff
	.align		4
        /*0008*/ 	.word	0x00000000
	.align		4
        /*000c*/ 	.word	0xfffffffe
	.align		4
        /*0010*/ 	.word	0x00000000
	.align		4
        /*0014*/ 	.word	0xfffffffd
	.align		4
        /*0018*/ 	.word	0x00000000
	.align		4
        /*001c*/ 	.word	0xfffffffc


//--------------------- .nv.constant4             --------------------------
	.section	.nv.constant4,"a",@progbits
	.align	8
	.align		8
.nv.constant4:
        /*0000*/ 	.dword	_$_str
	.align		8
        /*0008*/ 	.dword	_$_str_$_2


//--------------------- .text.triton_poi_fused_cat_32 --------------------------
	.section	.text.triton_poi_fused_cat_32,"ax",@progbits
	.align	128
        .global         triton_poi_fused_cat_32
        .type           triton_poi_fused_cat_32,@function
        .size           triton_poi_fused_cat_32,(.L_x_1 - triton_poi_fused_cat_32)
        .other          triton_poi_fused_cat_32,@"STO_CUDA_ENTRY STV_DEFAULT"
triton_poi_fused_cat_32:
.text.triton_poi_fused_cat_32:
[----:B------:R-:W0:Y:S01]  /*0000*/  LDC R1, c[0x0][0x28] ;  /* 0x00000a00ff017b82 */ /* 0x000e220000000800 */
[----:B------:R-:W1:Y:S07]  /*0010*/  S2R R0, SR_TID.X ;  /* 0x0000000000007919 */ /* 0x000e6e0000002100 */
[----:B------:R-:W2:Y:S01]  /*0020*/  LDC.64 R6, c[0x0][0x220] ;  /* 0x00008800ff067b82 */ /* 0x000ea20000000a00 */
[----:B------:R-:W-:Y:S01]  /*0030*/  CS2R R10, SRZ ;  /* 0x00000000000a7805 */ /* 0x000fe2000001ff00 */
[----:B------:R-:W-:Y:S01]  /*0040*/  ULDC.64 UR4, c[0x0][0x208] ;  /* 0x0000820000047ab9 */ /* 0x000fe20000000a00 */
[----:B------:R-:W3:Y:S05]  /*0050*/  S2R R3, SR_CTAID.X ;  /* 0x0000000000037919 */ /* 0x000eea0000002500 */
[----:B------:R-:W4:Y:S01]  /*0060*/  LDC.64 R8, c[0x0][0x248] ;  /* 0x00009200ff087b82 */ /* 0x000f220000000a00 */
[----:B------:R-:W-:Y:S01]  /*0070*/  CS2R R16, SRZ ;  /* 0x0000000000107805 */ /* 0x000fe2000001ff00 */
[----:B------:R-:W-:-:S06]  /*0080*/  ULDC.64 UR6, c[0x0][0x238] ;  /* 0x00008e0000067ab9 */ /* 0x000fcc0000000a00 */
[----:B------:R-:W5:Y:S08]  /*0090*/  LDC.64 R12, c[0x0][0x240] ;  /* 0x00009000ff0c7b82 */ /* 0x000f700000000a00 */
[----:B------:R-:W5:Y:S01]  /*00a0*/  LDC.64 R14, c[0x0][0x228] ;  /* 0x00008a00ff0e7b82 */ /* 0x000f620000000a00 */
[----:B-1----:R-:W-:-:S07]  /*00b0*/  IMAD.SHL.U32 R0, R0, 0x2, RZ ;  /* 0x0000000200007824 */ /* 0x002fce00078e00ff */
[----:B------:R-:W1:Y:S01]  /*00c0*/  LDC.64 R22, c[0x0][0x218] ;  /* 0x00008600ff167b82 */ /* 0x000e620000000a00 */
[----:B------:R-:W-:-:S07]  /*00d0*/  LOP3.LUT R0, R0, 0x1fe, RZ, 0xc0, !PT ;  /* 0x000001fe00007812 */ /* 0x000fce00078ec0ff */
[----:B------:R-:W1:Y:S01]  /*00e0*/  LDC.64 R28, c[0x0][0x230] ;  /* 0x00008c00ff1c7b82 */ /* 0x000e620000000a00 */
[----:B---3--:R-:W-:-:S05]  /*00f0*/  IMAD R2, R3, 0x200, R0 ;  /* 0x0000020003027824 */ /* 0x008fca00078e0200 */
[----:B------:R-:W-:Y:S02]  /*0100*/  SHF.R.S32.HI R3, RZ, 0x1f, R2 ;  /* 0x0000001fff037819 */ /* 0x000fe40000011402 */
[----:B------:R-:W3:Y:S02]  /*0110*/  LDC.64 R18, c[0x0][0x210] ;  /* 0x00008400ff127b82 */ /* 0x000ee40000000a00 */
[----:B------:R-:W-:-:S04]  /*0120*/  LEA.HI R3, R3, R2, RZ, 0x7 ;  /* 0x0000000203037211 */ /* 0x000fc800078f38ff */
[----:B------:R-:W-:-:S05]  /*0130*/  LOP3.LUT R5, R3, 0xffffff80, RZ, 0xc0, !PT ;  /* 0xffffff8003057812 */ /* 0x000fca00078ec0ff */
[----:B------:R-:W-:-:S04]  /*0140*/  IMAD.IADD R4, R2, 0x1, -R5 ;  /* 0x0000000102047824 */ /* 0x000fc800078e0a05 */
[C---:B--2---:R-:W-:Y:S01]  /*0150*/  IMAD.WIDE R6, R4.reuse, 0x4, R6 ;  /* 0x0000000404067825 */ /* 0x044fe200078e0206 */
[C---:B------:R-:W-:Y:S02]  /*0160*/  ISETP.GE.AND P1, PT, R4.reuse, 0x20, PT ;  /* 0x000000200400780c */ /* 0x040fe40003f26270 */
[----:B------:R-:W-:Y:S02]  /*0170*/  LOP3.LUT R0, R4, 0xffffffe0, RZ, 0xc0, !PT ;  /* 0xffffffe004007812 */ /* 0x000fe400078ec0ff */
[----:B------:R-:W-:Y:S02]  /*0180*/  ISETP.LT.AND P3, PT, R2, 0x1d1200, !P1 ;  /* 0x001d12000200780c */ /* 0x000fe40004f61270 */
[----:B------:R-:W-:Y:S01]  /*0190*/  ISETP.NE.AND P0, PT, R0, 0x20, PT ;  /* 0x000000200000780c */ /* 0x000fe20003f05270 */
[----:B----4-:R-:W-:Y:S01]  /*01a0*/  IMAD.WIDE R8, R4, 0x4, R8 ;  /* 0x0000000404087825 */ /* 0x010fe200078e0208 */
[----:B------:R-:W-:Y:S02]  /*01b0*/  SHF.R.S32.HI R26, RZ, 0x7, R3 ;  /* 0x00000007ff1a7819 */ /* 0x000fe40000011403 */
[----:B------:R-:W-:-:S07]  /*01c0*/  P2R R25, PR, RZ, 0x2 ;  /* 0x00000002ff197803 */ /* 0x000fce0000000000 */
[----:B------:R2:W4:Y:S01]  /*01d0*/  @P3 LDG.E.EL.64 R10, desc[UR4][R6.64] ;  /* 0x00000004060a3981 */ /* 0x000522000c2e1b00 */
[----:B------:R-:W-:Y:S01]  /*01e0*/  ISETP.LT.AND P4, PT, R2, 0x1d1200, !P0 ;  /* 0x001d12000200780c */ /* 0x000fe20004781270 */
[----:B-----5:R-:W-:Y:S01]  /*01f0*/  IMAD.WIDE R12, R4, 0x4, R12 ;  /* 0x00000004040c7825 */ /* 0x020fe200078e020c */
[----:B------:R-:W-:-:S11]  /*0200*/  P2R R24, PR, RZ, 0x1 ;  /* 0x00000001ff187803 */ /* 0x000fd60000000000 */
[----:B------:R5:W3:Y:S01]  /*0210*/  @P4 LDG.E.EL.64 R16, desc[UR4][R8.64+-0x80] ;  /* 0xffff800408104981 */ /* 0x000ae2000c2e1b00 */
[----:B------:R-:W-:Y:S01]  /*0220*/  IMAD.SHL.U32 R0, R26, 0x20, RZ ;  /* 0x000000201a007824 */ /* 0x000fe200078e00ff */
[----:B------:R-:W-:-:S04]  /*0230*/  SHF.R.S32.HI R3, RZ, 0x1f, R4 ;  /* 0x0000001fff037819 */ /* 0x000fc80000011404 */
[----:B------:R-:W-:-:S04]  /*0240*/  IADD3 R5, P2, R4, R0, RZ ;  /* 0x0000000004057210 */ /* 0x000fc80007f5e0ff */
[----:B--2---:R-:W-:Y:S02]  /*0250*/  LEA.HI.X.SX32 R6, R0, R3, 0x1, P2 ;  /* 0x0000000300067211 */ /* 0x004fe400010f0eff */
[----:B-----5:R-:W-:Y:S02]  /*0260*/  CS2R R8, SRZ ;  /* 0x0000000000087805 */ /* 0x020fe4000001ff00 */
[----:B------:R-:W-:-:S04]  /*0270*/  LEA R20, P2, R5, UR6, 0x2 ;  /* 0x0000000605147c11 */ /* 0x000fc8000f8410ff */
[----:B------:R-:W-:Y:S02]  /*0280*/  LEA.HI.X R21, R5, UR7, R6, 0x2, P2 ;  /* 0x0000000705157c11 */ /* 0x000fe400090f1406 */
[----:B------:R-:W-:Y:S01]  /*0290*/  CS2R R6, SRZ ;  /* 0x0000000000067805 */ /* 0x000fe2000001ff00 */
[----:B------:R2:W5:Y:S01]  /*02a0*/  @P4 LDG.E.EL.64 R8, desc[UR4][R12.64+-0x80] ;  /* 0xffff80040c084981 */ /* 0x000562000c2e1b00 */
[----:B0-----:R-:W-:Y:S01]  /*02b0*/  IMAD.WIDE R14, R4, 0x4, R14 ;  /* 0x00000004040e7825 */ /* 0x001fe200078e020e */
[----:B------:R-:W-:-:S03]  /*02c0*/  ULDC.64 UR6, c[0x0][0x260] ;  /* 0x0000980000067ab9 */ /* 0x000fc60000000a00 */
[----:B------:R0:W5:Y:S01]  /*02d0*/  @P4 LDG.E.EL.64 R6, desc[UR4][R20.64+-0x80] ;  /* 0xffff800414064981 */ /* 0x000162000c2e1b00 */
[----:B--2---:R-:W-:Y:S01]  /*02e0*/  CS2R R12, SRZ ;  /* 0x00000000000c7805 */ /* 0x004fe2000001ff00 */
[----:B-1----:R-:W-:-:S04]  /*02f0*/  IMAD.WIDE R22, R4, 0x4, R22 ;  /* 0x0000000404167825 */ /* 0x002fc800078e0216 */
[----:B0-----:R-:W-:Y:S01]  /*0300*/  IMAD.MOV.U32 R20, RZ, RZ, 0x3e800000 ;  /* 0x3e800000ff147424 */ /* 0x001fe200078e00ff */
[----:B------:R0:W2:Y:S01]  /*0310*/  @P3 LDG.E.EL.64 R12, desc[UR4][R14.64] ;  /* 0x000000040e0c3981 */ /* 0x0000a2000c2e1b00 */
[----:B------:R-:W-:Y:S01]  /*0320*/  IMAD.WIDE R28, R4, 0x4, R28 ;  /* 0x00000004041c7825 */ /* 0x000fe200078e021c */
[----:B0-----:R-:W-:-:S06]  /*0330*/  CS2R R14, SRZ ;  /* 0x00000000000e7805 */ /* 0x001fcc000001ff00 */
[----:B------:R0:W2:Y:S01]  /*0340*/  @P3 LDG.E.EL.64 R14, desc[UR4][R28.64] ;  /* 0x000000041c0e3981 */ /* 0x0000a2000c2e1b00 */
[----:B----4-:R-:W-:-:S05]  /*0350*/  SEL R10, R10, RZ, P3 ;  /* 0x000000ff0a0a7207 */ /* 0x010fca0001800000 */
[----:B------:R-:W-:-:S04]  /*0360*/  FADD R27, R10, 0.0010000000474974513054 ;  /* 0x3a83126f0a1b7421 */ /* 0x000fc80000000000 */
[----:B------:R-:W1:Y:S01]  /*0370*/  MUFU.SQRT R21, R27 ;  /* 0x0000001b00157308 */ /* 0x000e620000002000 */
[----:B------:R-:W-:-:S05]  /*0380*/  SEL R3, R11, RZ, P3 ;  /* 0x000000ff0b037207 */ /* 0x000fca0001800000 */
[----:B------:R-:W-:Y:S01]  /*0390*/  FADD R5, R3, 0.0010000000474974513054 ;  /* 0x3a83126f03057421 */ /* 0x000fe20000000000 */
[----:B---3--:R-:W-:Y:S01]  /*03a0*/  SEL R16, R16, RZ, P4 ;  /* 0x000000ff10107207 */ /* 0x008fe20002000000 */
[----:B------:R-:W-:-:S04]  /*03b0*/  IMAD.IADD R3, R4, 0x1, R0 ;  /* 0x0000000104037824 */ /* 0x000fc800078e0200 */
[----:B------:R-:W3:Y:S01]  /*03c0*/  MUFU.SQRT R5, R5 ;  /* 0x0000000500057308 */ /* 0x000ee20000002000 */
[C---:B-1----:R-:W-:Y:S01]  /*03d0*/  FSETP.GT.AND P5, PT, R21.reuse, 8.50705917302346158658e+37, PT ;  /* 0x7e8000001500780b */ /* 0x042fe20003fa4000 */
[----:B------:R-:W-:Y:S01]  /*03e0*/  FADD R0, R16, 0.0010000000474974513054 ;  /* 0x3a83126f10007421 */ /* 0x000fe20000000000 */
[----:B------:R-:W-:Y:S02]  /*03f0*/  FSETP.GEU.AND P2, PT, R21, 1.175494350822287508e-38, PT ;  /* 0x008000001500780b */ /* 0x000fe40003f4e000 */
[----:B------:R-:W-:-:S03]  /*0400*/  SEL R17, R17, RZ, P4 ;  /* 0x000000ff11117207 */ /* 0x000fc60002000000 */
[----:B------:R-:W1:Y:S01]  /*0410*/  MUFU.SQRT R0, R0 ;  /* 0x0000000000007308 */ /* 0x000e620000002000 */
[----:B------:R-:W-:Y:S01]  /*0420*/  CS2R R10, SRZ ;  /* 0x00000000000a7805 */ /* 0x000fe2000001ff00 */
[----:B------:R-:W-:-:S04]  /*0430*/  FADD R27, R17, 0.0010000000474974513054 ;  /* 0x3a83126f111b7421 */ /* 0x000fc80000000000 */
[----:B------:R-:W-:Y:S01]  /*0440*/  @P5 FMUL R21, R21, 0.25 ;  /* 0x3e80000015155820 */ /* 0x000fe20000400000 */
[----:B---3--:R-:W-:Y:S01]  /*0450*/  FSETP.GT.AND P6, PT, R5, 8.50705917302346158658e+37, PT ;  /* 0x7e8000000500780b */ /* 0x008fe20003fc4000 */
[----:B------:R-:W-:Y:S01]  /*0460*/  IMAD.WIDE R18, R3, 0x4, R18 ;  /* 0x0000000403127825 */ /* 0x000fe200078e0212 */
[----:B------:R-:W-:-:S03]  /*0470*/  FSEL R3, R20, 1, P5 ;  /* 0x3f80000014037808 */ /* 0x000fc60002800000 */
[----:B------:R-:W-:Y:S01]  /*0480*/  @!P2 FMUL R21, R21, 16777216 ;  /* 0x4b8000001515a820 */ /* 0x000fe20000400000 */
[----:B------:R-:W3:Y:S01]  /*0490*/  MUFU.SQRT R27, R27 ;  /* 0x0000001b001b7308 */ /* 0x000ee20000002000 */
[----:B------:R4:W2:Y:S01]  /*04a0*/  @P3 LDG.E.EL.64 R10, desc[UR4][R22.64] ;  /* 0x00000004160a3981 */ /* 0x0008a2000c2e1b00 */
[----:B------:R-:W-:Y:S01]  /*04b0*/  FSETP.GEU.AND P5, PT, R5, 1.175494350822287508e-38, PT ;  /* 0x008000000500780b */ /* 0x000fe20003fae000 */
[----:B------:R-:W-:Y:S01]  /*04c0*/  @!P2 FMUL R3, R3, 16777216 ;  /* 0x4b8000000303a820 */ /* 0x000fe20000400000 */
[----:B-1----:R-:W-:-:S04]  /*04d0*/  FSETP.GT.AND P2, PT, R0, 8.50705917302346158658e+37, PT ;  /* 0x7e8000000000780b */ /* 0x002fc80003f44000 */
[----:B0-----:R0:W1:Y:S01]  /*04e0*/  MUFU.RCP R28, R21 ;  /* 0x00000015001c7308 */ /* 0x0010620000001000 */
[----:B----4-:R-:W4:Y:S01]  /*04f0*/  LDC.64 R22, c[0x0][0x250] ;  /* 0x00009400ff167b82 */ /* 0x010f220000000a00 */
[----:B------:R-:W-:Y:S01]  /*0500*/  @P6 FMUL R5, R5, 0.25 ;  /* 0x3e80000005056820 */ /* 0x000fe20000400000 */
[----:B0-----:R-:W-:Y:S02]  /*0510*/  FSEL R21, R20, 1, P6 ;  /* 0x3f80000014157808 */ /* 0x001fe40003000000 */
[----:B------:R-:W-:Y:S02]  /*0520*/  FSETP.GEU.AND P6, PT, R0, 1.175494350822287508e-38, PT ;  /* 0x008000000000780b */ /* 0x000fe40003fce000 */
[----:B------:R-:W-:Y:S01]  /*0530*/  @!P5 FMUL R5, R5, 16777216 ;  /* 0x4b8000000505d820 */ /* 0x000fe20000400000 */
[----:B------:R-:W-:Y:S01]  /*0540*/  @!P5 FMUL R21, R21, 16777216 ;  /* 0x4b8000001515d820 */ /* 0x000fe20000400000 */
[----:B---3--:R-:W-:Y:S01]  /*0550*/  FSETP.GT.AND P5, PT, R27, 8.50705917302346158658e+37, PT ;  /* 0x7e8000001b00780b */ /* 0x008fe20003fa4000 */
[----:B-1----:R-:W-:Y:S01]  /*0560*/  FMUL R3, R28, R3 ;  /* 0x000000031c037220 */ /* 0x002fe20000400000 */
[----:B------:R-:W-:Y:S01]  /*0570*/  CS2R R16, SRZ ;  /* 0x0000000000107805 */ /* 0x000fe2000001ff00 */
[----:B------:R-:W-:Y:S01]  /*0580*/  @P2 FMUL R0, R0, 0.25 ;  /* 0x3e80000000002820 */ /* 0x000fe20000400000 */
[----:B------:R-:W-:-:S02]  /*0590*/  FSEL R28, R20, 1, P2 ;  /* 0x3f800000141c7808 */ /* 0x000fc40001000000 */
[----:B------:R-:W-:Y:S02]  /*05a0*/  FSETP.GEU.AND P2, PT, R27, 1.175494350822287508e-38, PT ;  /* 0x008000001b00780b */ /* 0x000fe40003f4e000 */
[----:B------:R0:W3:Y:S01]  /*05b0*/  @P3 LDG.E.EL.64 R16, desc[UR4][R18.64] ;  /* 0x0000000412103981 */ /* 0x0000e2000c2e1b00 */
[----:B------:R-:W-:Y:S01]  /*05c0*/  @!P6 FMUL R0, R0, 16777216 ;  /* 0x4b8000000000e820 */ /* 0x000fe20000400000 */
[----:B----4-:R-:W-:-:S03]  /*05d0*/  IMAD.WIDE R22, R4, 0x4, R22 ;  /* 0x0000000404167825 */ /* 0x010fc600078e0216 */
[----:B------:R-:W1:Y:S01]  /*05e0*/  MUFU.RCP R29, R0 ;  /* 0x00000000001d7308 */ /* 0x000e620000001000 */
[----:B------:R-:W-:Y:S01]  /*05f0*/  @P5 FMUL R27, R27, 0.25 ;  /* 0x3e8000001b1b5820 */ /* 0x000fe20000400000 */
[----:B0-----:R-:W-:-:S04]  /*0600*/  CS2R R18, SRZ ;  /* 0x0000000000127805 */ /* 0x001fc8000001ff00 */
[----:B------:R-:W-:Y:S02]  /*0610*/  @!P2 FMUL R27, R27, 16777216 ;  /* 0x4b8000001b1ba820 */ /* 0x000fe40000400000 */
[----:B------:R0:W4:Y:S04]  /*0620*/  @P4 LDG.E.EL.64 R18, desc[UR4][R22.64+-0x80] ;  /* 0xffff800416124981 */ /* 0x000128000c2e1b00 */
[----:B------:R-:W5:Y:S01]  /*0630*/  MUFU.RCP R27, R27 ;  /* 0x0000001b001b7308 */ /* 0x000f620000001000 */
[----:B------:R-:W-:Y:S01]  /*0640*/  @!P6 FMUL R28, R28, 16777216 ;  /* 0x4b8000001c1ce820 */ /* 0x000fe20000400000 */
[----:B0-----:R-:W0:Y:S06]  /*0650*/  LDC.64 R22, c[0x0][0x258] ;  /* 0x00009600ff167b82 */ /* 0x001e2c0000000a00 */
[----:B------:R-:W5:Y:S01]  /*0660*/  MUFU.RCP R5, R5 ;  /* 0x0000000500057308 */ /* 0x000f620000001000 */
[----:B-1----:R-:W-:Y:S01]  /*0670*/  FMUL R0, R29, R28 ;  /* 0x0000001c1d007220 */ /* 0x002fe20000400000 */
[----:B------:R-:W-:Y:S01]  /*0680*/  FSEL R28, R20, 1, P5 ;  /* 0x3f800000141c7808 */ /* 0x000fe20002800000 */
[----:B------:R-:W-:-:S04]  /*0690*/  IMAD.SHL.U32 R29, R26, 0x40, RZ ;  /* 0x000000401a1d7824 */ /* 0x000fc800078e00ff */
[----:B------:R-:W-:Y:S01]  /*06a0*/  @!P2 FMUL R28, R28, 16777216 ;  /* 0x4b8000001c1ca820 */ /* 0x000fe20000400000 */
[----:B------:R-:W-:-:S03]  /*06b0*/  ISETP.GT.AND P2, PT, R4, 0x3f, PT ;  /* 0x0000003f0400780c */ /* 0x000fc60003f44270 */
[----:B-----5:R-:W-:Y:S01]  /*06c0*/  FMUL R26, R27, R28 ;  /* 0x0000001c1b1a7220 */ /* 0x020fe20000400000 */
[----:B------:R-:W-:Y:S02]  /*06d0*/  SHF.R.S32.HI R28, RZ, 0x1f, R4 ;  /* 0x0000001fff1c7819 */ /* 0x000fe40000011404 */
[----:B------:R-:W-:Y:S01]  /*06e0*/  IADD3 R27, P6, R4, R29, RZ ;  /* 0x0000001d041b7210 */ /* 0x000fe20007fde0ff */
[----:B------:R-:W-:Y:S01]  /*06f0*/  FMUL R5, R5, R21 ;  /* 0x0000001505057220 */ /* 0x000fe20000400000 */
[----:B------:R-:W-:Y:S02]  /*0700*/  CS2R R20, SRZ ;  /* 0x0000000000147805 */ /* 0x000fe4000001ff00 */
[----:B------:R-:W-:Y:S02]  /*0710*/  ISETP.LT.AND P5, PT, R2, 0x1d1200, P2 ;  /* 0x001d12000200780c */ /* 0x000fe400017a1270 */
[----:B------:R-:W-:Y:S01]  /*0720*/  LEA.HI.X.SX32 R29, R29, R28, 0x1, P6 ;  /* 0x0000001c1d1d7211 */ /* 0x000fe200030f0eff */
[----:B0-----:R-:W-:Y:S01]  /*0730*/  IMAD.WIDE R22, R4, 0x4, R22 ;  /* 0x0000000404167825 */ /* 0x001fe200078e0216 */
[----:B------:R-:W-:-:S04]  /*0740*/  LEA R28, P6, R27, UR6, 0x2 ;  /* 0x000000061b1c7c11 */ /* 0x000fc8000f8c10ff */
[----:B------:R0:W5:Y:S01]  /*0750*/  @P4 LDG.E.EL.64 R20, desc[UR4][R22.64+-0x80] ;  /* 0xffff800416144981 */ /* 0x000162000c2e1b00 */
[----:B------:R-:W-:Y:S02]  /*0760*/  LEA.HI.X R29, R27, UR7, R29, 0x2, P6 ;  /* 0x000000071b1d7c11 */ /* 0x000fe4000b0f141d */
[----:B0-----:R-:W-:-:S06]  /*0770*/  CS2R R22, SRZ ;  /* 0x0000000000167805 */ /* 0x001fcc000001ff00 */
[----:B------:R0:W3:Y:S02]  /*0780*/  @P5 LDG.E.EL.64 R22, desc[UR4][R28.64+-0x100] ;  /* 0xffff00041c165981 */ /* 0x0000e4000c2e1b00 */
[----:B0-----:R-:W0:Y:S01]  /*0790*/  LDC.64 R28, c[0x0][0x270] ;  /* 0x00009c00ff1c7b82 */ /* 0x001e220000000a00 */
[----:B------:R-:W-:Y:S02]  /*07a0*/  SEL R27, R9, RZ, P4 ;  /* 0x000000ff091b7207 */ /* 0x000fe40002000000 */
[----:B------:R-:W-:Y:S02]  /*07b0*/  SEL R6, R6, RZ, P4 ;  /* 0x000000ff06067207 */ /* 0x000fe40002000000 */
[----:B------:R-:W-:Y:S02]  /*07c0*/  SEL R7, R7, RZ, P4 ;  /* 0x000000ff07077207 */ /* 0x000fe40002000000 */
[----:B------:R-:W-:-:S03]  /*07d0*/  SEL R9, R8, RZ, P4 ;  /* 0x000000ff08097207 */ /* 0x000fc60002000000 */
[----:B------:R-:W-:Y:S02]  /*07e0*/  FADD R8, R7, -R27 ;  /* 0x8000001b07087221 */ /* 0x000fe40000000000 */
[----:B------:R-:W-:Y:S01]  /*07f0*/  FADD R9, R6, -R9 ;  /* 0x8000000906097221 */ /* 0x000fe20000000000 */
[----:B------:R-:W-:Y:S01]  /*0800*/  CS2R R6, SRZ ;  /* 0x0000000000067805 */ /* 0x000fe2000001ff00 */
[----:B0-----:R-:W-:-:S05]  /*0810*/  IMAD.WIDE R28, R4, 0x4, R28 ;  /* 0x00000004041c7825 */ /* 0x001fca00078e021c */
[----:B------:R0:W3:Y:S02]  /*0820*/  @P5 LDG.E.EL.64 R6, desc[UR4][R28.64+-0x100] ;  /* 0xffff00041c065981 */ /* 0x0000e4000c2e1b00 */
[----:B0-----:R-:W-:Y:S01]  /*0830*/  IMAD.MOV.U32 R29, RZ, RZ, 0x3e800000 ;  /* 0x3e800000ff1d7424 */ /* 0x001fe200078e00ff */
[----:B--2---:R-:W-:Y:S02]  /*0840*/  SEL R10, R10, RZ, P3 ;  /* 0x000000ff0a0a7207 */ /* 0x004fe40001800000 */
[----:B---3--:R-:W-:Y:S02]  /*0850*/  SEL R6, R6, RZ, P5 ;  /* 0x000000ff06067207 */ /* 0x008fe40002800000 */
[----:B------:R-:W-:-:S03]  /*0860*/  SEL R7, R7, RZ, P5 ;  /* 0x000000ff07077207 */ /* 0x000fc60002800000 */
[----:B------:R-:W-:Y:S02]  /*0870*/  FADD R6, R6, 0.0010000000474974513054 ;  /* 0x3a83126f06067421 */ /* 0x000fe40000000000 */
[----:B------:R-:W-:Y:S02]  /*0880*/  FADD R7, R7, 0.0010000000474974513054 ;  /* 0x3a83126f07077421 */ /* 0x000fe40000000000 */
[----:B------:R-:W0:Y:S08]  /*0890*/  MUFU.SQRT R27, R6 ;  /* 0x00000006001b7308 */ /* 0x000e300000002000 */
[----:B------:R-:W1:Y:S01]  /*08a0*/  MUFU.SQRT R28, R7 ;  /* 0x00000007001c7308 */ /* 0x000e620000002000 */
[----:B0-----:R-:W-:-:S02]  /*08b0*/  FSETP.GT.AND P6, PT, R27, 8.50705917302346158658e+37, PT ;  /* 0x7e8000001b00780b */ /* 0x001fc40003fc4000 */
[----:B-1----:R-:W-:Y:S02]  /*08c0*/  FSETP.GT.AND P0, PT, R28, 8.50705917302346158658e+37, PT ;  /* 0x7e8000001c00780b */ /* 0x002fe40003f04000 */
[----:B------:R-:W-:Y:S02]  /*08d0*/  FSETP.GEU.AND P1, PT, R27, 1.175494350822287508e-38, PT ;  /* 0x008000001b00780b */ /* 0x000fe40003f2e000 */
[----:B------:R-:W-:-:S07]  /*08e0*/  FSEL R6, R29, 1, P6 ;  /* 0x3f8000001d067808 */ /* 0x000fce0003000000 */
[----:B------:R-:W-:Y:S01]  /*08f0*/  @P6 FMUL R27, R27, 0.25 ;  /* 0x3e8000001b1b6820 */ /* 0x000fe20000400000 */
[C---:B------:R-:W-:Y:S02]  /*0900*/  FSETP.GEU.AND P6, PT, R28.reuse, 1.175494350822287508e-38, PT ;  /* 0x008000001c00780b */ /* 0x040fe40003fce000 */
[----:B------:R-:W-:Y:S01]  /*0910*/  FSEL R7, R29, 1, P0 ;  /* 0x3f8000001d077808 */ /* 0x000fe20000000000 */
[----:B------:R-:W-:Y:S01]  /*0920*/  @P0 FMUL R28, R28, 0.25 ;  /* 0x3e8000001c1c0820 */ /* 0x000fe20000400000 */
[----:B------:R-:W-:Y:S02]  /*0930*/  ISETP.NE.AND P0, PT, R24, RZ, PT ;  /* 0x000000ff1800720c */ /* 0x000fe40003f05270 */
[----:B------:R-:W-:Y:S02]  /*0940*/  SEL R24, R11, RZ, P3 ;  /* 0x000000ff0b187207 */ /* 0x000fe40001800000 */
[----:B------:R-:W-:Y:S01]  /*0950*/  SEL R11, R17, RZ, P3 ;  /* 0x000000ff110b7207 */ /* 0x000fe20001800000 */
[----:B------:R-:W-:Y:S01]  /*0960*/  @!P1 FMUL R27, R27, 16777216 ;  /* 0x4b8000001b1b9820 */ /* 0x000fe20000400000 */
[----:B------:R-:W-:Y:S01]  /*0970*/  @!P1 FMUL R6, R6, 16777216 ;  /* 0x4b80000006069820 */ /* 0x000fe20000400000 */
[----:B------:R-:W-:-:S02]  /*0980*/  ISETP.NE.AND P1, PT, R25, RZ, PT ;  /* 0x000000ff1900720c */ /* 0x000fc40003f25270 */
[----:B------:R-:W-:Y:S01]  /*0990*/  FADD R11, R11, -R24 ;  /* 0x800000180b0b7221 */ /* 0x000fe20000000000 */
[----:B------:R-:W-:Y:S01]  /*09a0*/  @!P6 FMUL R28, R28, 16777216 ;  /* 0x4b8000001c1ce820 */ /* 0x000fe20000400000 */
[----:B------:R-:W0:Y:S01]  /*09b0*/  LDC.64 R24, c[0x0][0x268] ;  /* 0x00009a00ff187b82 */ /* 0x000e220000000a00 */
[----:B------:R-:W1:Y:S08]  /*09c0*/  MUFU.RCP R27, R27 ;  /* 0x0000001b001b7308 */ /* 0x000e700000001000 */
[----:B------:R-:W2:Y:S01]  /*09d0*/  MUFU.RCP R28, R28 ;  /* 0x0000001c001c7308 */ /* 0x000ea20000001000 */
[----:B------:R-:W-:Y:S01]  /*09e0*/  SEL R17, R16, RZ, P3 ;  /* 0x000000ff10117207 */ /* 0x000fe20001800000 */
[----:B------:R-:W-:-:S04]  /*09f0*/  @!P6 FMUL R7, R7, 16777216 ;  /* 0x4b8000000707e820 */ /* 0x000fc80000400000 */
[----:B------:R-:W-:Y:S01]  /*0a00*/  FADD R10, R17, -R10 ;  /* 0x8000000a110a7221 */ /* 0x000fe20000000000 */
[----:B-1----:R-:W-:Y:S01]  /*0a10*/  FMUL R16, R27, R6 ;  /* 0x000000061b107220 */ /* 0x002fe20000400000 */
[----:B--2---:R-:W-:Y:S01]  /*0a20*/  FMUL R17, R28, R7 ;  /* 0x000000071c117220 */ /* 0x004fe20000400000 */
[----:B------:R-:W-:Y:S01]  /*0a30*/  CS2R R6, SRZ ;  /* 0x0000000000067805 */ /* 0x000fe2000001ff00 */
[----:B0-----:R-:W-:-:S05]  /*0a40*/  IMAD.WIDE R24, R4, 0x4, R24 ;  /* 0x0000000404187825 */ /* 0x001fca00078e0218 */
[----:B------:R0:W2:Y:S02]  /*0a50*/  @P5 LDG.E.EL.64 R6, desc[UR4][R24.64+-0x100] ;  /* 0xffff000418065981 */ /* 0x0000a4000c2e1b00 */
[----:B0-----:R-:W0:Y:S01]  /*0a60*/  LDC.64 R24, c[0x0][0x278] ;  /* 0x00009e00ff187b82 */ /* 0x001e220000000a00 */
[----:B------:R-:W-:Y:S01]  /*0a70*/  FMUL R3, R3, R10 ;  /* 0x0000000a03037220 */ /* 0x000fe20000400000 */
[----:B------:R-:W-:Y:S01]  /*0a80*/  FMUL R27, R5, R11 ;  /* 0x0000000b051b7220 */ /* 0x000fe20000400000 */
[----:B------:R-:W-:Y:S01]  /*0a90*/  CS2R R10, SRZ ;  /* 0x00000000000a7805 */ /* 0x000fe2000001ff00 */
[----:B0-----:R-:W-:-:S05]  /*0aa0*/  IMAD.WIDE R24, R4, 0x4, R24 ;  /* 0x0000000404187825 */ /* 0x001fca00078e0218 */
[----:B------:R0:W3:Y:S02]  /*0ab0*/  @P5 LDG.E.EL.64 R10, desc[UR4][R24.64+-0x100] ;  /* 0xffff0004180a5981 */ /* 0x0000e4000c2e1b00 */
[----:B0-----:R-:W0:Y:S02]  /*0ac0*/  LDC.64 R24, c[0x0][0x280] ;  /* 0x0000a000ff187b82 */ /* 0x001e240000000a00 */
[----:B0-----:R-:W-:Y:S01]  /*0ad0*/  IMAD.WIDE R24, R4, 0x4, R24 ;  /* 0x0000000404187825 */ /* 0x001fe200078e0218 */
[----:B------:R-:W-:-:S06]  /*0ae0*/  CS2R R4, SRZ ;  /* 0x0000000000047805 */ /* 0x000fcc000001ff00 */
[----:B------:R-:W5:Y:S01]  /*0af0*/  @P5 LDG.E.EL.64 R4, desc[UR4][R24.64+-0x100] ;  /* 0xffff000418045981 */ /* 0x000f62000c2e1b00 */
[----:B------:R-:W-:Y:S02]  /*0b00*/  SEL R23, R23, RZ, P5 ;  /* 0x000000ff17177207 */ /* 0x000fe40002800000 */
[----:B------:R-:W-:Y:S01]  /*0b10*/  SEL R12, R12, RZ, P3 ;  /* 0x000000ff0c0c7207 */ /* 0x000fe20001800000 */
[----:B------:R-:W-:Y:S01]  /*0b20*/  FMUL R8, R26, R8 ;  /* 0x000000081a087220 */ /* 0x000fe20000400000 */
[----:B----4-:R-:W-:Y:S02]  /*0b30*/  SEL R19, R19, RZ, P4 ;  /* 0x000000ff13137207 */ /* 0x010fe40002000000 */
[----:B------:R-:W-:Y:S01]  /*0b40*/  SEL R15, R15, RZ, P3 ;  /* 0x000000ff0f0f7207 */ /* 0x000fe20001800000 */
[----:B------:R-:W-:Y:S01]  /*0b50*/  FMUL R9, R0, R9 ;  /* 0x0000000900097220 */ /* 0x000fe20000400000 */
[----:B------:R-:W-:Y:S02]  /*0b60*/  SEL R18, R18, RZ, P4 ;  /* 0x000000ff12127207 */ /* 0x000fe40002000000 */
[----:B--2---:R-:W-:-:S02]  /*0b70*/  SEL R28, R7, RZ, P5 ;  /* 0x000000ff071c7207 */ /* 0x004fc40002800000 */
[----:B------:R-:W-:Y:S02]  /*0b80*/  SEL R7, R22, RZ, P5 ;  /* 0x000000ff16077207 */ /* 0x000fe40002800000 */
[----:B------:R-:W-:Y:S01]  /*0b90*/  SEL R6, R6, RZ, P5 ;  /* 0x000000ff06067207 */ /* 0x000fe20002800000 */
[----:B------:R-:W-:Y:S01]  /*0ba0*/  FADD R28, R23, -R28 ;  /* 0x8000001c171c7221 */ /* 0x000fe20000000000 */
[----:B------:R-:W-:-:S03]  /*0bb0*/  SEL R23, R14, RZ, P3 ;  /* 0x000000ff0e177207 */ /* 0x000fc60001800000 */
[----:B------:R-:W-:Y:S02]  /*0bc0*/  FADD R7, R7, -R6 ;  /* 0x8000000607077221 */ /* 0x000fe40000000000 */
[----:B------:R-:W-:Y:S02]  /*0bd0*/  FFMA R3, R12, R3, R23 ;  /* 0x000000030c037223 */ /* 0x000fe40000000017 */
[----:B------:R-:W-:Y:S01]  /*0be0*/  FMUL R16, R16, R7 ;  /* 0x0000000710107220 */ /* 0x000fe20000400000 */
[----:B------:R-:W-:Y:S01]  /*0bf0*/  FMUL R17, R17, R28 ;  /* 0x0000001c11117220 */ /* 0x000fe20000400000 */
[----:B---3--:R-:W-:Y:S02]  /*0c00*/  SEL R12, R10, RZ, P5 ;  /* 0x000000ff0a0c7207 */ /* 0x008fe40002800000 */
[----:B-----5:R-:W-:Y:S02]  /*0c10*/  SEL R10, R21, RZ, P4 ;  /* 0x000000ff150a7207 */ /* 0x020fe40002000000 */
[----:B------:R-:W-:-:S03]  /*0c20*/  SEL R23, R11, RZ, P5 ;  /* 0x000000ff0b177207 */ /* 0x000fc60002800000 */
[----:B------:R-:W-:Y:S01]  /*0c30*/  FFMA R8, R19, R8, R10 ;  /* 0x0000000813087223 */ /* 0x000fe2000000000a */
[----:B------:R-:W-:-:S05]  /*0c40*/  SEL R11, R20, RZ, P4 ;  /* 0x000000ff140b7207 */ /* 0x000fca0002000000 */
[----:B------:R-:W-:-:S05]  /*0c50*/  FFMA R9, R18, R9, R11 ;  /* 0x0000000912097223 */ /* 0x000fca000000000b */
[----:B------:R-:W-:Y:S02]  /*0c60*/  FSETP.GEU.AND P4, PT, R9, RZ, PT ;  /* 0x000000ff0900720b */ /* 0x000fe40003f8e000 */
[----:B------:R-:W-:Y:S02]  /*0c70*/  SEL R7, R4, RZ, P5 ;  /* 0x000000ff04077207 */ /* 0x000fe40002800000 */
[----:B------:R-:W-:Y:S02]  /*0c80*/  SEL R6, R5, RZ, P5 ;  /* 0x000000ff05067207 */ /* 0x000fe40002800000 */
[----:B------:R-:W0:Y:S01]  /*0c90*/  LDC.64 R4, c[0x0][0x288] ;  /* 0x0000a200ff047b82 */ /* 0x000e220000000a00 */
[----:B------:R-:W-:Y:S01]  /*0ca0*/  FFMA R7, R12, R16, R7 ;  /* 0x000000100c077223 */ /* 0x000fe20000000007 */
[----:B------:R-:W-:Y:S02]  /*0cb0*/  SEL R12, R13, RZ, P3 ;  /* 0x000000ff0d0c7207 */ /* 0x000fe40001800000 */
[----:B------:R-:W-:-:S02]  /*0cc0*/  FSETP.GEU.AND P3, PT, R8, RZ, PT ;  /* 0x000000ff0800720b */ /* 0x000fc40003f6e000 */
[----:B------:R-:W-:Y:S01]  /*0cd0*/  FSETP.GEU.AND P6, PT, R7, RZ, PT ;  /* 0x000000ff0700720b */ /* 0x000fe20003fce000 */
[----:B------:R-:W-:-:S03]  /*0ce0*/  FFMA R6, R23, R17, R6 ;  /* 0x0000001117067223 */ /* 0x000fc60000000006 */
[----:B------:R-:W-:Y:S02]  /*0cf0*/  FSEL R0, R7, RZ, P6 ;  /* 0x000000ff07007208 */ /* 0x000fe40003000000 */
[----:B------:R-:W-:Y:S02]  /*0d00*/  FSEL R7, R8, RZ, P3 ;  /* 0x000000ff08077208 */ /* 0x000fe40001800000 */
[----:B------:R-:W-:Y:S02]  /*0d10*/  ISETP.GE.AND P3, PT, R2, 0x1d1200, PT ;  /* 0x001d12000200780c */ /* 0x000fe40003f66270 */
[----:B------:R-:W-:Y:S01]  /*0d20*/  FSETP.GEU.AND P5, PT, R6, RZ, PT ;  /* 0x000000ff0600720b */ /* 0x000fe20003fae000 */
[----:B------:R-:W-:-:S03]  /*0d30*/  FFMA R27, R12, R27, R15 ;  /* 0x0000001b0c1b7223 */ /* 0x000fc6000000000f */
[----:B------:R-:W-:Y:S02]  /*0d40*/  FSEL R10, R6, RZ, P5 ;  /* 0x000000ff060a7208 */ /* 0x000fe40002800000 */
[----:B------:R-:W-:Y:S02]  /*0d50*/  FSEL R6, R9, RZ, P4 ;  /* 0x000000ff09067208 */ /* 0x000fe40002000000 */
[----:B------:R-:W-:Y:S02]  /*0d60*/  @P0 FSEL R6, R0, RZ, P2 ;  /* 0x000000ff00060208 */ /* 0x000fe40001000000 */
[----:B------:R-:W-:Y:S02]  /*0d70*/  @P0 FSEL R7, R10, RZ, P2 ;  /* 0x000000ff0a070208 */ /* 0x000fe40001000000 */
[----:B------:R-:W-:Y:S02]  /*0d80*/  FSETP.GEU.AND P0, PT, R3, RZ, PT ;  /* 0x000000ff0300720b */ /* 0x000fe40003f0e000 */
[----:B------:R-:W-:Y:S01]  /*0d90*/  FSETP.GEU.AND P2, PT, R27, RZ, PT ;  /* 0x000000ff1b00720b */ /* 0x000fe20003f4e000 */
[----:B0-----:R-:W-:Y:S01]  /*0da0*/  IMAD.WIDE R4, R2, 0x4, R4 ;  /* 0x0000000402047825 */ /* 0x001fe200078e0204 */
[----:B------:R-:W-:-:S02]  /*0db0*/  @!P1 FSEL R6, R3, RZ, P0 ;  /* 0x000000ff03069208 */ /* 0x000fc40000000000 */
[----:B------:R-:W-:Y:S01]  /*0dc0*/  @!P1 FSEL R7, R27, RZ, P2 ;  /* 0x000000ff1b079208 */ /* 0x000fe20001000000 */
[----:B------:R-:W-:Y:S08]  /*0dd0*/  @P3 EXIT ;  /* 0x000000000000394d */ /* 0x000ff00003800000 */
[----:B------:R-:W-:Y:S01]  /*0de0*/  STG.E.64 desc[UR4][R4.64], R6 ;  /* 0x0000000604007986 */ /* 0x000fe2000c101b04 */
[----:B------:R-:W-:Y:S05]  /*0df0*/  EXIT ;  /* 0x000000000000794d */ /* 0x000fea0003800000 */
.L_x_0:
[----:B------:R-:W-:-:S00]  /*0e00*/  BRA `(.L_x_0) ;  /* 0xfffffffc00fc7947 */ /* 0x000fc0000383ffff */
[----:B------:R-:W-:-:S00]  /*0e10*/  NOP ;  /* 0x0000000000007918 */ /* 0x000fc00000000000 */
        /* <DEDUP_REMOVED lines=14> */
.L_x_1:


//--------------------- .nv.global.init           --------------------------
	.section	.nv.global.init,"aw",@progbits
.nv.global.init:
	.type		_$_str,@object
	.size		_$_str,(_$_str_$_2 - _$_str)
_$_str:
        /*0000*/ 	.byte	0x5f, 0x5f, 0x43, 0x55, 0x44, 0x41, 0x5f, 0x46, 0x54, 0x5a, 0x00
	.type		_$_str_$_2,@object
	.size		_$_str_$_2,(.L_1 - _$_str_$_2)
_$_str_$_2:
        /*000b*/ 	.byte	0x5f, 0x5f, 0x43, 0x55, 0x44, 0x41, 0x5f, 0x50, 0x52, 0x45, 0x43, 0x5f, 0x53, 0x51, 0x52, 0x54
        /*001b*/ 	.byte	0x00
.L_1:


//--------------------- .nv.constant0.triton_poi_fused_cat_32 --------------------------
	.section	.nv.constant0.triton_poi_fused_cat_32,"a",@progbits
	.sectionflags	@""
	.align	4
.nv.constant0.triton_poi_fused_cat_32:
	.zero		660
